//
// Generated by NVIDIA NVVM Compiler
//
// Compiler Build ID: CL-36424714
// Cuda compilation tools, release 13.0, V13.0.88
// Based on NVVM 20.0.0
//

.version 9.0
.target sm_100
.address_size 64

	// .globl	_Z9float_sumPfi
// _ZZ9float_sumPfiE3sum has been demoted
// _ZZ10float4_sumPK6float4iE3sum has been demoted

.visible .entry _Z9float_sumPfi(
	.param .u64 .ptr .align 1 _Z9float_sumPfi_param_0,
	.param .u32 _Z9float_sumPfi_param_1
)
{
	.reg .pred 	%p<20>;
	.reg .b32 	%r<52>;
	.reg .b32 	%f<30>;
	.reg .b64 	%rd<18>;
	.reg .b64 	%fd<91>;
	// demoted variable
	.shared .align 8 .b8 _ZZ9float_sumPfiE3sum[256];
	ld.param.u64 	%rd8, [_Z9float_sumPfi_param_0];
	ld.param.u32 	%r19, [_Z9float_sumPfi_param_1];
	cvta.to.global.u64 	%rd1, %rd8;
	mov.u32 	%r20, %tid.x;
	mul.lo.s32 	%r48, %r19, %r20;
	add.s32 	%r21, %r48, %r19;
	setp.ge.u32 	%p1, %r48, %r21;
	shl.b32 	%r22, %r20, 3;
	mov.u32 	%r23, _ZZ9float_sumPfiE3sum;
	add.s32 	%r2, %r23, %r22;
	@%p1 bra 	$L__BB0_14;
	ld.shared.f64 	%fd90, [%r2];
	add.s32 	%r24, %r19, -1;
	and.b32  	%r3, %r19, 15;
	setp.lt.u32 	%p2, %r24, 15;
	@%p2 bra 	$L__BB0_4;
	and.b32  	%r25, %r19, -16;
	neg.s32 	%r46, %r25;
	mul.wide.u32 	%rd9, %r48, 4;
	add.s64 	%rd10, %rd9, %rd1;
	add.s64 	%rd16, %rd10, 32;
$L__BB0_3:
	.pragma "nounroll";
	ld.global.f32 	%f1, [%rd16+-32];
	cvt.f64.f32 	%fd16, %f1;
	add.f64 	%fd17, %fd90, %fd16;
	ld.global.f32 	%f2, [%rd16+-28];
	cvt.f64.f32 	%fd18, %f2;
	add.f64 	%fd19, %fd17, %fd18;
	ld.global.f32 	%f3, [%rd16+-24];
	cvt.f64.f32 	%fd20, %f3;
	add.f64 	%fd21, %fd19, %fd20;
	ld.global.f32 	%f4, [%rd16+-20];
	cvt.f64.f32 	%fd22, %f4;
	add.f64 	%fd23, %fd21, %fd22;
	ld.global.f32 	%f5, [%rd16+-16];
	cvt.f64.f32 	%fd24, %f5;
	add.f64 	%fd25, %fd23, %fd24;
	ld.global.f32 	%f6, [%rd16+-12];
	cvt.f64.f32 	%fd26, %f6;
	add.f64 	%fd27, %fd25, %fd26;
	ld.global.f32 	%f7, [%rd16+-8];
	cvt.f64.f32 	%fd28, %f7;
	add.f64 	%fd29, %fd27, %fd28;
	ld.global.f32 	%f8, [%rd16+-4];
	cvt.f64.f32 	%fd30, %f8;
	add.f64 	%fd31, %fd29, %fd30;
	ld.global.f32 	%f9, [%rd16];
	cvt.f64.f32 	%fd32, %f9;
	add.f64 	%fd33, %fd31, %fd32;
	ld.global.f32 	%f10, [%rd16+4];
	cvt.f64.f32 	%fd34, %f10;
	add.f64 	%fd35, %fd33, %fd34;
	ld.global.f32 	%f11, [%rd16+8];
	cvt.f64.f32 	%fd36, %f11;
	add.f64 	%fd37, %fd35, %fd36;
	ld.global.f32 	%f12, [%rd16+12];
	cvt.f64.f32 	%fd38, %f12;
	add.f64 	%fd39, %fd37, %fd38;
	ld.global.f32 	%f13, [%rd16+16];
	cvt.f64.f32 	%fd40, %f13;
	add.f64 	%fd41, %fd39, %fd40;
	ld.global.f32 	%f14, [%rd16+20];
	cvt.f64.f32 	%fd42, %f14;
	add.f64 	%fd43, %fd41, %fd42;
	ld.global.f32 	%f15, [%rd16+24];
	cvt.f64.f32 	%fd44, %f15;
	add.f64 	%fd45, %fd43, %fd44;
	ld.global.f32 	%f16, [%rd16+28];
	cvt.f64.f32 	%fd46, %f16;
	add.f64 	%fd90, %fd45, %fd46;
	add.s32 	%r48, %r48, 16;
	add.s32 	%r46, %r46, 16;
	add.s64 	%rd16, %rd16, 64;
	setp.ne.s32 	%p3, %r46, 0;
	@%p3 bra 	$L__BB0_3;
$L__BB0_4:
	setp.eq.s32 	%p4, %r3, 0;
	@%p4 bra 	$L__BB0_13;
	and.b32  	%r10, %r19, 7;
	setp.lt.u32 	%p5, %r3, 8;
	@%p5 bra 	$L__BB0_7;
	mul.wide.u32 	%rd11, %r48, 4;
	add.s64 	%rd12, %rd1, %rd11;
	ld.global.f32 	%f17, [%rd12];
	cvt.f64.f32 	%fd48, %f17;
	add.f64 	%fd49, %fd90, %fd48;
	ld.global.f32 	%f18, [%rd12+4];
	cvt.f64.f32 	%fd50, %f18;
	add.f64 	%fd51, %fd49, %fd50;
	ld.global.f32 	%f19, [%rd12+8];
	cvt.f64.f32 	%fd52, %f19;
	add.f64 	%fd53, %fd51, %fd52;
	ld.global.f32 	%f20, [%rd12+12];
	cvt.f64.f32 	%fd54, %f20;
	add.f64 	%fd55, %fd53, %fd54;
	ld.global.f32 	%f21, [%rd12+16];
	cvt.f64.f32 	%fd56, %f21;
	add.f64 	%fd57, %fd55, %fd56;
	ld.global.f32 	%f22, [%rd12+20];
	cvt.f64.f32 	%fd58, %f22;
	add.f64 	%fd59, %fd57, %fd58;
	ld.global.f32 	%f23, [%rd12+24];
	cvt.f64.f32 	%fd60, %f23;
	add.f64 	%fd61, %fd59, %fd60;
	ld.global.f32 	%f24, [%rd12+28];
	cvt.f64.f32 	%fd62, %f24;
	add.f64 	%fd90, %fd61, %fd62;
	add.s32 	%r48, %r48, 8;
$L__BB0_7:
	setp.eq.s32 	%p6, %r10, 0;
	@%p6 bra 	$L__BB0_13;
	and.b32  	%r13, %r19, 3;
	setp.lt.u32 	%p7, %r10, 4;
	@%p7 bra 	$L__BB0_10;
	mul.wide.u32 	%rd13, %r48, 4;
	add.s64 	%rd14, %rd1, %rd13;
	ld.global.f32 	%f25, [%rd14];
	cvt.f64.f32 	%fd64, %f25;
	add.f64 	%fd65, %fd90, %fd64;
	ld.global.f32 	%f26, [%rd14+4];
	cvt.f64.f32 	%fd66, %f26;
	add.f64 	%fd67, %fd65, %fd66;
	ld.global.f32 	%f27, [%rd14+8];
	cvt.f64.f32 	%fd68, %f27;
	add.f64 	%fd69, %fd67, %fd68;
	ld.global.f32 	%f28, [%rd14+12];
	cvt.f64.f32 	%fd70, %f28;
	add.f64 	%fd90, %fd69, %fd70;
	add.s32 	%r48, %r48, 4;
$L__BB0_10:
	setp.eq.s32 	%p8, %r13, 0;
	@%p8 bra 	$L__BB0_13;
	mul.wide.u32 	%rd15, %r48, 4;
	add.s64 	%rd17, %rd1, %rd15;
	neg.s32 	%r51, %r13;
$L__BB0_12:
	.pragma "nounroll";
	ld.global.f32 	%f29, [%rd17];
	cvt.f64.f32 	%fd71, %f29;
	add.f64 	%fd90, %fd90, %fd71;
	add.s64 	%rd17, %rd17, 4;
	add.s32 	%r51, %r51, 1;
	setp.ne.s32 	%p9, %r51, 0;
	@%p9 bra 	$L__BB0_12;
$L__BB0_13:
	st.shared.f64 	[%r2], %fd90;
$L__BB0_14:
	bar.sync 	0;
	ld.shared.f64 	%fd72, [%r2];
	// begin inline asm
	mov.b64 {%r26,%r27}, %fd72;
	// end inline asm
	shfl.sync.bfly.b32	%r29|%p10, %r27, 16, 31, -1;
	shfl.sync.bfly.b32	%r28|%p11, %r26, 16, 31, -1;
	// begin inline asm
	mov.b64 %fd73, {%r28,%r29};
	// end inline asm
	add.f64 	%fd74, %fd72, %fd73;
	// begin inline asm
	mov.b64 {%r30,%r31}, %fd74;
	// end inline asm
	shfl.sync.bfly.b32	%r33|%p12, %r31, 8, 31, -1;
	shfl.sync.bfly.b32	%r32|%p13, %r30, 8, 31, -1;
	// begin inline asm
	mov.b64 %fd75, {%r32,%r33};
	// end inline asm
	add.f64 	%fd76, %fd74, %fd75;
	// begin inline asm
	mov.b64 {%r34,%r35}, %fd76;
	// end inline asm
	shfl.sync.bfly.b32	%r37|%p14, %r35, 4, 31, -1;
	shfl.sync.bfly.b32	%r36|%p15, %r34, 4, 31, -1;
	// begin inline asm
	mov.b64 %fd77, {%r36,%r37};
	// end inline asm
	add.f64 	%fd78, %fd76, %fd77;
	// begin inline asm
	mov.b64 {%r38,%r39}, %fd78;
	// end inline asm
	shfl.sync.bfly.b32	%r41|%p16, %r39, 2, 31, -1;
	shfl.sync.bfly.b32	%r40|%p17, %r38, 2, 31, -1;
	// begin inline asm
	mov.b64 %fd79, {%r40,%r41};
	// end inline asm
	add.f64 	%fd80, %fd78, %fd79;
	// begin inline asm
	mov.b64 {%r42,%r43}, %fd80;
	// end inline asm
	shfl.sync.bfly.b32	%r45|%p18, %r43, 1, 31, -1;
	shfl.sync.bfly.b32	%r44|%p19, %r42, 1, 31, -1;
	// begin inline asm
	mov.b64 %fd81, {%r44,%r45};
	// end inline asm
	bar.sync 	0;
	ret;

}
	// .globl	_Z10float4_sumPK6float4i
.visible .entry _Z10float4_sumPK6float4i(
	.param .u64 .ptr .align 1 _Z10float4_sumPK6float4i_param_0,
	.param .u32 _Z10float4_sumPK6float4i_param_1
)
{
	.reg .pred 	%p<20>;
	.reg .b32 	%r<48>;
	.reg .b32 	%f<106>;
	.reg .b64 	%rd<15>;
	.reg .b64 	%fd<61>;
	// demoted variable
	.shared .align 8 .b8 _ZZ10float4_sumPK6float4iE3sum[256];
	ld.param.u64 	%rd5, [_Z10float4_sumPK6float4i_param_0];
	ld.param.u32 	%r15, [_Z10float4_sumPK6float4i_param_1];
	cvta.to.global.u64 	%rd1, %rd5;
	mov.u32 	%r16, %tid.x;
	mul.lo.s32 	%r45, %r15, %r16;
	add.s32 	%r17, %r45, %r15;
	setp.ge.u32 	%p1, %r45, %r17;
	shl.b32 	%r18, %r16, 3;
	mov.u32 	%r19, _ZZ10float4_sumPK6float4iE3sum;
	add.s32 	%r2, %r19, %r18;
	@%p1 bra 	$L__BB1_13;
	ld.shared.f64 	%fd60, [%r2];
	add.s32 	%r20, %r15, -1;
	and.b32  	%r3, %r15, 7;
	setp.lt.u32 	%p2, %r20, 7;
	@%p2 bra 	$L__BB1_4;
	and.b32  	%r21, %r15, -8;
	neg.s32 	%r43, %r21;
	mul.wide.u32 	%rd6, %r45, 16;
	add.s64 	%rd7, %rd6, %rd1;
	add.s64 	%rd14, %rd7, 64;
$L__BB1_3:
	.pragma "nounroll";
	ld.global.v4.f32 	{%f1, %f2, %f3, %f4}, [%rd14+-64];
	add.f32 	%f5, %f1, %f2;
	add.f32 	%f6, %f5, %f3;
	add.f32 	%f7, %f6, %f4;
	cvt.f64.f32 	%fd15, %f7;
	add.f64 	%fd16, %fd60, %fd15;
	ld.global.v4.f32 	{%f8, %f9, %f10, %f11}, [%rd14+-48];
	add.f32 	%f12, %f8, %f9;
	add.f32 	%f13, %f12, %f10;
	add.f32 	%f14, %f13, %f11;
	cvt.f64.f32 	%fd17, %f14;
	add.f64 	%fd18, %fd16, %fd17;
	ld.global.v4.f32 	{%f15, %f16, %f17, %f18}, [%rd14+-32];
	add.f32 	%f19, %f15, %f16;
	add.f32 	%f20, %f19, %f17;
	add.f32 	%f21, %f20, %f18;
	cvt.f64.f32 	%fd19, %f21;
	add.f64 	%fd20, %fd18, %fd19;
	ld.global.v4.f32 	{%f22, %f23, %f24, %f25}, [%rd14+-16];
	add.f32 	%f26, %f22, %f23;
	add.f32 	%f27, %f26, %f24;
	add.f32 	%f28, %f27, %f25;
	cvt.f64.f32 	%fd21, %f28;
	add.f64 	%fd22, %fd20, %fd21;
	ld.global.v4.f32 	{%f29, %f30, %f31, %f32}, [%rd14];
	add.f32 	%f33, %f29, %f30;
	add.f32 	%f34, %f33, %f31;
	add.f32 	%f35, %f34, %f32;
	cvt.f64.f32 	%fd23, %f35;
	add.f64 	%fd24, %fd22, %fd23;
	ld.global.v4.f32 	{%f36, %f37, %f38, %f39}, [%rd14+16];
	add.f32 	%f40, %f36, %f37;
	add.f32 	%f41, %f40, %f38;
	add.f32 	%f42, %f41, %f39;
	cvt.f64.f32 	%fd25, %f42;
	add.f64 	%fd26, %fd24, %fd25;
	ld.global.v4.f32 	{%f43, %f44, %f45, %f46}, [%rd14+32];
	add.f32 	%f47, %f43, %f44;
	add.f32 	%f48, %f47, %f45;
	add.f32 	%f49, %f48, %f46;
	cvt.f64.f32 	%fd27, %f49;
	add.f64 	%fd28, %fd26, %fd27;
	ld.global.v4.f32 	{%f50, %f51, %f52, %f53}, [%rd14+48];
	add.f32 	%f54, %f50, %f51;
	add.f32 	%f55, %f54, %f52;
	add.f32 	%f56, %f55, %f53;
	cvt.f64.f32 	%fd29, %f56;
	add.f64 	%fd60, %fd28, %fd29;
	add.s32 	%r45, %r45, 8;
	add.s32 	%r43, %r43, 8;
	add.s64 	%rd14, %rd14, 128;
	setp.ne.s32 	%p3, %r43, 0;
	@%p3 bra 	$L__BB1_3;
$L__BB1_4:
	setp.eq.s32 	%p4, %r3, 0;
	@%p4 bra 	$L__BB1_12;
	and.b32  	%r10, %r15, 3;
	setp.lt.u32 	%p5, %r3, 4;
	@%p5 bra 	$L__BB1_7;
	mul.wide.u32 	%rd8, %r45, 16;
	add.s64 	%rd9, %rd1, %rd8;
	ld.global.v4.f32 	{%f57, %f58, %f59, %f60}, [%rd9];
	add.f32 	%f61, %f57, %f58;
	add.f32 	%f62, %f61, %f59;
	add.f32 	%f63, %f62, %f60;
	cvt.f64.f32 	%fd31, %f63;
	add.f64 	%fd32, %fd60, %fd31;
	ld.global.v4.f32 	{%f64, %f65, %f66, %f67}, [%rd9+16];
	add.f32 	%f68, %f64, %f65;
	add.f32 	%f69, %f68, %f66;
	add.f32 	%f70, %f69, %f67;
	cvt.f64.f32 	%fd33, %f70;
	add.f64 	%fd34, %fd32, %fd33;
	ld.global.v4.f32 	{%f71, %f72, %f73, %f74}, [%rd9+32];
	add.f32 	%f75, %f71, %f72;
	add.f32 	%f76, %f75, %f73;
	add.f32 	%f77, %f76, %f74;
	cvt.f64.f32 	%fd35, %f77;
	add.f64 	%fd36, %fd34, %fd35;
	ld.global.v4.f32 	{%f78, %f79, %f80, %f81}, [%rd9+48];
	add.f32 	%f82, %f78, %f79;
	add.f32 	%f83, %f82, %f80;
	add.f32 	%f84, %f83, %f81;
	cvt.f64.f32 	%fd37, %f84;
	add.f64 	%fd60, %fd36, %fd37;
	add.s32 	%r45, %r45, 4;
$L__BB1_7:
	setp.eq.s32 	%p6, %r10, 0;
	@%p6 bra 	$L__BB1_12;
	setp.eq.s32 	%p7, %r10, 1;
	@%p7 bra 	$L__BB1_10;
	mul.wide.u32 	%rd10, %r45, 16;
	add.s64 	%rd11, %rd1, %rd10;
	ld.global.v4.f32 	{%f85, %f86, %f87, %f88}, [%rd11];
	add.f32 	%f89, %f85, %f86;
	add.f32 	%f90, %f89, %f87;
	add.f32 	%f91, %f90, %f88;
	cvt.f64.f32 	%fd39, %f91;
	add.f64 	%fd40, %fd60, %fd39;
	ld.global.v4.f32 	{%f92, %f93, %f94, %f95}, [%rd11+16];
	add.f32 	%f96, %f92, %f93;
	add.f32 	%f97, %f96, %f94;
	add.f32 	%f98, %f97, %f95;
	cvt.f64.f32 	%fd41, %f98;
	add.f64 	%fd60, %fd40, %fd41;
	add.s32 	%r45, %r45, 2;
$L__BB1_10:
	and.b32  	%r22, %r15, 1;
	setp.eq.b32 	%p8, %r22, 1;
	not.pred 	%p9, %p8;
	@%p9 bra 	$L__BB1_12;
	mul.wide.u32 	%rd12, %r45, 16;
	add.s64 	%rd13, %rd1, %rd12;
	ld.global.v4.f32 	{%f99, %f100, %f101, %f102}, [%rd13];
	add.f32 	%f103, %f99, %f100;
	add.f32 	%f104, %f103, %f101;
	add.f32 	%f105, %f104, %f102;
	cvt.f64.f32 	%fd42, %f105;
	add.f64 	%fd60, %fd60, %fd42;
$L__BB1_12:
	st.shared.f64 	[%r2], %fd60;
$L__BB1_13:
	bar.sync 	0;
	ld.shared.f64 	%fd43, [%r2];
	// begin inline asm
	mov.b64 {%r23,%r24}, %fd43;
	// end inline asm
	shfl.sync.bfly.b32	%r26|%p10, %r24, 16, 31, -1;
	shfl.sync.bfly.b32	%r25|%p11, %r23, 16, 31, -1;
	// begin inline asm
	mov.b64 %fd44, {%r25,%r26};
	// end inline asm
	add.f64 	%fd45, %fd43, %fd44;
	// begin inline asm
	mov.b64 {%r27,%r28}, %fd45;
	// end inline asm
	shfl.sync.bfly.b32	%r30|%p12, %r28, 8, 31, -1;
	shfl.sync.bfly.b32	%r29|%p13, %r27, 8, 31, -1;
	// begin inline asm
	mov.b64 %fd46, {%r29,%r30};
	// end inline asm
	add.f64 	%fd47, %fd45, %fd46;
	// begin inline asm
	mov.b64 {%r31,%r32}, %fd47;
	// end inline asm
	shfl.sync.bfly.b32	%r34|%p14, %r32, 4, 31, -1;
	shfl.sync.bfly.b32	%r33|%p15, %r31, 4, 31, -1;
	// begin inline asm
	mov.b64 %fd48, {%r33,%r34};
	// end inline asm
	add.f64 	%fd49, %fd47, %fd48;
	// begin inline asm
	mov.b64 {%r35,%r36}, %fd49;
	// end inline asm
	shfl.sync.bfly.b32	%r38|%p16, %r36, 2, 31, -1;
	shfl.sync.bfly.b32	%r37|%p17, %r35, 2, 31, -1;
	// begin inline asm
	mov.b64 %fd50, {%r37,%r38};
	// end inline asm
	add.f64 	%fd51, %fd49, %fd50;
	// begin inline asm
	mov.b64 {%r39,%r40}, %fd51;
	// end inline asm
	shfl.sync.bfly.b32	%r42|%p18, %r40, 1, 31, -1;
	shfl.sync.bfly.b32	%r41|%p19, %r39, 1, 31, -1;
	// begin inline asm
	mov.b64 %fd52, {%r41,%r42};
	// end inline asm
	bar.sync 	0;
	ret;

}


// ===== COMPILED SASS (sm_100) =====

	.target	sm_100

	.elftype	@"ET_EXEC"


//--------------------- .note.nv.tkinfo           --------------------------
	.section	.note.nv.tkinfo,"",@"SHT_NOTE"
	.sectionflags	@"SHF_NOTE_NV_TKINFO"
	.tkinfo
        /*0018*/ 	.word	0x00000002
        /*0030*/ 	.string	""
        /*0030*/ 	.string	"ptxas"
        /*0030*/ 	.string	"Cuda compilation tools, release 13.0, V13.0.88"
        /*0030*/ 	.string	"Build cuda_13.0.r13.0/compiler.36424714_0"
        /*0030*/ 	.string	"-arch sm_100 -m 64 "



//--------------------- .note.nv.cuinfo           --------------------------
	.section	.note.nv.cuinfo,"",@"SHT_NOTE"
	.sectionflags	@"SHF_NOTE_NV_CUINFO"
        /*0018*/ 	.short	0x0002
        /*001a*/ 	.short	0x0064
        /*001c*/ 	.short	0x0082
	.zero		2


//--------------------- .nv.info                  --------------------------
	.section	.nv.info,"",@"SHT_CUDA_INFO"
	.align	4


	//----- nvinfo : EIATTR_REGCOUNT
	.align		4
        /*0000*/ 	.byte	0x04, 0x2f
        /*0002*/ 	.short	(.L_1 - .L_0)
	.align		4
.L_0:
        /*0004*/ 	.word	index@(_Z9float_sumPfi)
        /*0008*/ 	.word	0x0000001d


	//----- nvinfo : EIATTR_FRAME_SIZE
	.align		4
.L_1:
        /*000c*/ 	.byte	0x04, 0x11
        /*000e*/ 	.short	(.L_3 - .L_2)
	.align		4
.L_2:
        /*0010*/ 	.word	index@(_Z9float_sumPfi)
        /*0014*/ 	.word	0x00000000


	//----- nvinfo : EIATTR_REGCOUNT
	.align		4
.L_3:
        /*0018*/ 	.byte	0x04, 0x2f
        /*001a*/ 	.short	(.L_5 - .L_4)
	.align		4
.L_4:
        /*001c*/ 	.word	index@(_Z10float4_sumPK6float4i)
        /*0020*/ 	.word	0x00000020


	//----- nvinfo : EIATTR_FRAME_SIZE
	.align		4
.L_5:
        /*0024*/ 	.byte	0x04, 0x11
        /*0026*/ 	.short	(.L_7 - .L_6)
	.align		4
.L_6:
        /*0028*/ 	.word	index@(_Z10float4_sumPK6float4i)
        /*002c*/ 	.word	0x00000000


	//----- nvinfo : EIATTR_MIN_STACK_SIZE
	.align		4
.L_7:
        /*0030*/ 	.byte	0x04, 0x12
        /*0032*/ 	.short	(.L_9 - .L_8)
	.align		4
.L_8:
        /*0034*/ 	.word	index@(_Z10float4_sumPK6float4i)
        /*0038*/ 	.word	0x00000000


	//----- nvinfo : EIATTR_MIN_STACK_SIZE
	.align		4
.L_9:
        /*003c*/ 	.byte	0x04, 0x12
        /*003e*/ 	.short	(.L_11 - .L_10)
	.align		4
.L_10:
        /*0040*/ 	.word	index@(_Z9float_sumPfi)
        /*0044*/ 	.word	0x00000000
.L_11:


//--------------------- .nv.compat                --------------------------
	.section	.nv.compat,"",@"SHT_CUDA_COMPAT_INFO"
	.align	4
        /*0000*/ 	.byte	0x02, 0x09, 0x00, 0x00, 0x02, 0x02, 0x01, 0x00, 0x02, 0x05, 0x05, 0x00, 0x03, 0x07, 0x01, 0x01
        /*0010*/ 	.byte	0x02, 0x03, 0x00, 0x00, 0x02, 0x06, 0x01, 0x00, 0x04, 0x0b, 0x08, 0x00, 0x01, 0x00, 0x00, 0x00
        /*0020*/ 	.byte	0x00, 0x00, 0x00, 0x00


//--------------------- .nv.info._Z10float4_sumPK6float4i --------------------------
	.section	.nv.info._Z10float4_sumPK6float4i,"",@"SHT_CUDA_INFO"
	.sectionflags	@""
	.align	4


	//----- nvinfo : EIATTR_CUDA_API_VERSION
	.align		4
        /*0000*/ 	.byte	0x04, 0x37
        /*0002*/ 	.short	(.L_13 - .L_12)
.L_12:
        /*0004*/ 	.word	0x00000082


	//----- nvinfo : EIATTR_KPARAM_INFO
	.align		4
.L_13:
        /*0008*/ 	.byte	0x04, 0x17
        /*000a*/ 	.short	(.L_15 - .L_14)
.L_14:
        /*000c*/ 	.word	0x00000000
        /*0010*/ 	.short	0x0001
        /*0012*/ 	.short	0x0008
        /*0014*/ 	.byte	0x00, 0xf0, 0x11, 0x00


	//----- nvinfo : EIATTR_KPARAM_INFO
	.align		4
.L_15:
        /*0018*/ 	.byte	0x04, 0x17
        /*001a*/ 	.short	(.L_17 - .L_16)
.L_16:
        /*001c*/ 	.word	0x00000000
        /*0020*/ 	.short	0x0000
        /*0022*/ 	.short	0x0000
        /*0024*/ 	.byte	0x00, 0xf5, 0x21, 0x00


	//----- nvinfo : EIATTR_SPARSE_MMA_MASK
	.align		4
.L_17:
        /*0028*/ 	.byte	0x03, 0x50
        /*002a*/ 	.short	0x0000


	//----- nvinfo : EIATTR_MAXREG_COUNT
	.align		4
        /*002c*/ 	.byte	0x03, 0x1b
        /*002e*/ 	.short	0x00ff


	//----- nvinfo : EIATTR_NUM_BARRIERS
	.align		4
        /*0030*/ 	.byte	0x02, 0x4c
        /*0032*/ 	.byte	0x01
	.zero		1


	//----- nvinfo : EIATTR_MERCURY_ISA_VERSION
	.align		4
        /*0034*/ 	.byte	0x03, 0x5f
        /*0036*/ 	.short	0x0101


	//----- nvinfo : EIATTR_VRC_CTA_INIT_COUNT
	.align		4
        /*0038*/ 	.byte	0x02, 0x4a
	.zero		1
	.zero		1


	//----- nvinfo : EIATTR_EXIT_INSTR_OFFSETS
	.align		4
        /*003c*/ 	.byte	0x04, 0x1c
        /*003e*/ 	.short	(.L_19 - .L_18)


	//   ....[0]....
.L_18:
        /*0040*/ 	.word	0x000008e0


	//----- nvinfo : EIATTR_CRS_STACK_SIZE
	.align		4
.L_19:
        /*0044*/ 	.byte	0x04, 0x1e
        /*0046*/ 	.short	(.L_21 - .L_20)
.L_20:
        /*0048*/ 	.word	0x00000000


	//----- nvinfo : EIATTR_CBANK_PARAM_SIZE
	.align		4
.L_21:
        /*004c*/ 	.byte	0x03, 0x19
        /*004e*/ 	.short	0x000c


	//----- nvinfo : EIATTR_PARAM_CBANK
	.align		4
        /*0050*/ 	.byte	0x04, 0x0a
        /*0052*/ 	.short	(.L_23 - .L_22)
	.align		4
.L_22:
        /*0054*/ 	.word	index@(.nv.constant0._Z10float4_sumPK6float4i)
        /*0058*/ 	.short	0x0380
        /*005a*/ 	.short	0x000c


	//----- nvinfo : EIATTR_SW_WAR
	.align		4
.L_23:
        /*005c*/ 	.byte	0x04, 0x36
        /*005e*/ 	.short	(.L_25 - .L_24)
.L_24:
        /*0060*/ 	.word	0x00000008
.L_25:


//--------------------- .nv.info._Z9float_sumPfi  --------------------------
	.section	.nv.info._Z9float_sumPfi,"",@"SHT_CUDA_INFO"
	.sectionflags	@""
	.align	4


	//----- nvinfo : EIATTR_CUDA_API_VERSION
	.align		4
        /*0000*/ 	.byte	0x04, 0x37
        /*0002*/ 	.short	(.L_27 - .L_26)
.L_26:
        /*0004*/ 	.word	0x00000082


	//----- nvinfo : EIATTR_KPARAM_INFO
	.align		4
.L_27:
        /*0008*/ 	.byte	0x04, 0x17
        /*000a*/ 	.short	(.L_29 - .L_28)
.L_28:
        /*000c*/ 	.word	0x00000000
        /*0010*/ 	.short	0x0001
        /*0012*/ 	.short	0x0008
        /*0014*/ 	.byte	0x00, 0xf0, 0x11, 0x00


	//----- nvinfo : EIATTR_KPARAM_INFO
	.align		4
.L_29:
        /*0018*/ 	.byte	0x04, 0x17
        /*001a*/ 	.short	(.L_31 - .L_30)
.L_30:
        /*001c*/ 	.word	0x00000000
        /*0020*/ 	.short	0x0000
        /*0022*/ 	.short	0x0000
        /*0024*/ 	.byte	0x00, 0xf5, 0x21, 0x00


	//----- nvinfo : EIATTR_SPARSE_MMA_MASK
	.align		4
.L_31:
        /*0028*/ 	.byte	0x03, 0x50
        /*002a*/ 	.short	0x0000


	//----- nvinfo : EIATTR_MAXREG_COUNT
	.align		4
        /*002c*/ 	.byte	0x03, 0x1b
        /*002e*/ 	.short	0x00ff


	//----- nvinfo : EIATTR_NUM_BARRIERS
	.align		4
        /*0030*/ 	.byte	0x02, 0x4c
        /*0032*/ 	.byte	0x01
	.zero		1


	//----- nvinfo : EIATTR_MERCURY_ISA_VERSION
	.align		4
        /*0034*/ 	.byte	0x03, 0x5f
        /*0036*/ 	.short	0x0101


	//----- nvinfo : EIATTR_VRC_CTA_INIT_COUNT
	.align		4
        /*0038*/ 	.byte	0x02, 0x4a
	.zero		1
	.zero		1


	//----- nvinfo : EIATTR_EXIT_INSTR_OFFSETS
	.align		4
        /*003c*/ 	.byte	0x04, 0x1c
        /*003e*/ 	.short	(.L_33 - .L_32)


	//   ....[0]....
.L_32:
        /*0040*/ 	.word	0x00000950


	//----- nvinfo : EIATTR_CRS_STACK_SIZE
	.align		4
.L_33:
        /*0044*/ 	.byte	0x04, 0x1e
        /*0046*/ 	.short	(.L_35 - .L_34)
.L_34:
        /*0048*/ 	.word	0x00000000


	//----- nvinfo : EIATTR_CBANK_PARAM_SIZE
	.align		4
.L_35:
        /*004c*/ 	.byte	0x03, 0x19
        /*004e*/ 	.short	0x000c


	//----- nvinfo : EIATTR_PARAM_CBANK
	.align		4
        /*0050*/ 	.byte	0x04, 0x0a
        /*0052*/ 	.short	(.L_37 - .L_36)
	.align		4
.L_36:
        /*0054*/ 	.word	index@(.nv.constant0._Z9float_sumPfi)
        /*0058*/ 	.short	0x0380
        /*005a*/ 	.short	0x000c


	//----- nvinfo : EIATTR_SW_WAR
	.align		4
.L_37:
        /*005c*/ 	.byte	0x04, 0x36
        /*005e*/ 	.short	(.L_39 - .L_38)
.L_38:
        /*0060*/ 	.word	0x00000008
.L_39:


//--------------------- .nv.callgraph             --------------------------
	.section	.nv.callgraph,"",@"SHT_CUDA_CALLGRAPH"
	.align	4
	.sectionentsize	8
	.align		4
        /*0000*/ 	.word	0x00000000
	.align		4
        /*0004*/ 	.word	0xffffffff
	.align		4
        /*0008*/ 	.word	0x00000000
	.align		4
        /*000c*/ 	.word	0xfffffffe
	.align		4
        /*0010*/ 	.word	0x00000000
	.align		4
        /*0014*/ 	.word	0xfffffffd
	.align		4
        /*0018*/ 	.word	0x00000000
	.align		4
        /*001c*/ 	.word	0xfffffffc


//--------------------- .text._Z10float4_sumPK6float4i --------------------------
	.section	.text._Z10float4_sumPK6float4i,"ax",@progbits
	.align	128
        .global         _Z10float4_sumPK6float4i
        .type           _Z10float4_sumPK6float4i,@function
        .size           _Z10float4_sumPK6float4i,(.L_x_16 - _Z10float4_sumPK6float4i)
        .other          _Z10float4_sumPK6float4i,@"STO_CUDA_ENTRY STV_DEFAULT"
_Z10float4_sumPK6float4i:
.text._Z10float4_sumPK6float4i:
[----:B------:R-:W-:Y:S01]  /*0000*/  LDC R1, c[0x0][0x37c] ;  /* 0x0000df00ff017b82 */ /* 0x000fe20000000800 */
[----:B------:R-:W0:Y:S07]  /*0010*/  S2R R5, SR_TID.X ;  /* 0x0000000000057919 */ /* 0x000e2e0000002100 */
[----:B------:R-:W0:Y:S01]  /*0020*/  LDC R0, c[0x0][0x388] ;  /* 0x0000e200ff007b82 */ /* 0x000e220000000800 */
[----:B------:R-:W-:Y:S01]  /*0030*/  BSSY.RECONVERGENT B0, `(.L_x_0) ;  /* 0x0000088000007945 */ /* 0x000fe20003800200 */
[----:B0-----:R-:W-:-:S05]  /*0040*/  IMAD R2, R5, R0, RZ ;  /* 0x0000000005027224 */ /* 0x001fca00078e02ff */
[----:B------:R-:W-:-:S04]  /*0050*/  IADD3 R3, PT, PT, R2, R0, RZ ;  /* 0x0000000002037210 */ /* 0x000fc80007ffe0ff */
[----:B------:R-:W-:-:S13]  /*0060*/  ISETP.GE.U32.AND P0, PT, R2, R3, PT ;  /* 0x000000030200720c */ /* 0x000fda0003f06070 */
[----:B------:R-:W-:Y:S05]  /*0070*/  @P0 BRA `(.L_x_1) ;  /* 0x00000008000c0947 */ /* 0x000fea0003800000 */
[----:B------:R-:W0:Y:S01]  /*0080*/  S2UR UR5, SR_CgaCtaId ;  /* 0x00000000000579c3 */ /* 0x000e220000008800 */
[----:B------:R-:W-:Y:S01]  /*0090*/  UMOV UR4, 0x400 ;  /* 0x0000040000047882 */ /* 0x000fe20000000000 */
[C---:B------:R-:W-:Y:S02]  /*00a0*/  IADD3 R4, PT, PT, R0.reuse, -0x1, RZ ;  /* 0xffffffff00047810 */ /* 0x040fe40007ffe0ff */
[----:B------:R-:W-:Y:S02]  /*00b0*/  LOP3.LUT R25, R0, 0x7, RZ, 0xc0, !PT ;  /* 0x0000000700197812 */ /* 0x000fe400078ec0ff */
[----:B------:R-:W-:Y:S02]  /*00c0*/  ISETP.GE.U32.AND P1, PT, R4, 0x7, PT ;  /* 0x000000070400780c */ /* 0x000fe40003f26070 */
[----:B------:R-:W-:Y:S01]  /*00d0*/  ISETP.NE.AND P0, PT, R25, RZ, PT ;  /* 0x000000ff1900720c */ /* 0x000fe20003f05270 */
[----:B0-----:R-:W-:-:S06]  /*00e0*/  ULEA UR4, UR5, UR4, 0x18 ;  /* 0x0000000405047291 */ /* 0x001fcc000f8ec0ff */
[----:B------:R-:W-:-:S05]  /*00f0*/  LEA R3, R5, UR4, 0x3 ;  /* 0x0000000405037c11 */ /* 0x000fca000f8e18ff */
[----:B------:R0:W1:Y:S01]  /*0100*/  LDS.64 R20, [R3] ;  /* 0x0000000003147984 */ /* 0x0000620000000a00 */
[----:B------:R-:W2:Y:S01]  /*0110*/  LDCU.64 UR4, c[0x0][0x358] ;  /* 0x00006b00ff0477ac */ /* 0x000ea20008000a00 */
[----:B------:R-:W-:Y:S05]  /*0120*/  @!P1 BRA `(.L_x_2) ;  /* 0x0000000000f09947 */ /* 0x000fea0003800000 */
[----:B------:R-:W3:Y:S01]  /*0130*/  LDC.64 R4, c[0x0][0x380] ;  /* 0x0000e000ff047b82 */ /* 0x000ee20000000a00 */
[----:B------:R-:W-:-:S04]  /*0140*/  LOP3.LUT R24, R0, 0xfffffff8, RZ, 0xc0, !PT ;  /* 0xfffffff800187812 */ /* 0x000fc800078ec0ff */
[----:B------:R-:W-:Y:S01]  /*0150*/  IADD3 R24, PT, PT, -R24, RZ, RZ ;  /* 0x000000ff18187210 */ /* 0x000fe20007ffe1ff */
[----:B---3--:R-:W-:-:S03]  /*0160*/  IMAD.WIDE.U32 R4, R2, 0x10, R4 ;  /* 0x0000001002047825 */ /* 0x008fc600078e0004 */
[----:B------:R-:W-:-:S04]  /*0170*/  IADD3 R26, P1, PT, R4, 0x40, RZ ;  /* 0x00000040041a7810 */ /* 0x000fc80007f3e0ff */
[----:B------:R-:W-:-:S09]  /*0180*/  IADD3.X R27, PT, PT, RZ, R5, RZ, P1, !PT ;  /* 0x00000005ff1b7210 */ /* 0x000fd20000ffe4ff */
.L_x_3:
[----:B--2---:R-:W2:Y:S04]  /*0190*/  LDG.E.128 R12, desc[UR4][R26.64+-0x40] ;  /* 0xffffc0041a0c7981 */ /* 0x004ea8000c1e1d00 */
[----:B------:R-:W3:Y:S04]  /*01a0*/  LDG.E.128 R16, desc[UR4][R26.64+-0x30] ;  /* 0xffffd0041a107981 */ /* 0x000ee8000c1e1d00 */
[----:B------:R-:W4:Y:S04]  /*01b0*/  LDG.E.128 R4, desc[UR4][R26.64+-0x20] ;  /* 0xffffe0041a047981 */ /* 0x000f28000c1e1d00 */
[----:B------:R-:W5:Y:S01]  /*01c0*/  LDG.E.128 R8, desc[UR4][R26.64+-0x10] ;  /* 0xfffff0041a087981 */ /* 0x000f62000c1e1d00 */
[----:B--2---:R-:W-:-:S04]  /*01d0*/  FADD R13, R12, R13 ;  /* 0x0000000d0c0d7221 */ /* 0x004fc80000000000 */
[----:B------:R-:W-:Y:S01]  /*01e0*/  FADD R14, R14, R13 ;  /* 0x0000000d0e0e7221 */ /* 0x000fe20000000000 */
[----:B---3--:R-:W-:-:S03]  /*01f0*/  FADD R17, R16, R17 ;  /* 0x0000001110117221 */ /* 0x008fc60000000000 */
[----:B------:R-:W-:Y:S01]  /*0200*/  FADD R28, R15, R14 ;  /* 0x0000000e0f1c7221 */ /* 0x000fe20000000000 */
[----:B------:R-:W-:Y:S01]  /*0210*/  FADD R18, R18, R17 ;  /* 0x0000001112127221 */ /* 0x000fe20000000000 */
[----:B------:R-:W2:Y:S02]  /*0220*/  LDG.E.128 R12, desc[UR4][R26.64] ;  /* 0x000000041a0c7981 */ /* 0x000ea4000c1e1d00 */
[----:B------:R-:W1:Y:S01]  /*0230*/  F2F.F64.F32 R16, R28 ;  /* 0x0000001c00107310 */ /* 0x000e620000201800 */
[----:B------:R-:W-:-:S07]  /*0240*/  FADD R18, R19, R18 ;  /* 0x0000001213127221 */ /* 0x000fce0000000000 */
[----:B------:R3:W0:Y:S01]  /*0250*/  F2F.F64.F32 R22, R18 ;  /* 0x0000001200167310 */ /* 0x0006220000201800 */
[----:B----4-:R-:W-:Y:S01]  /*0260*/  FADD R5, R4, R5 ;  /* 0x0000000504057221 */ /* 0x010fe20000000000 */
[----:B-1----:R-:W-:Y:S01]  /*0270*/  DADD R20, R16, R20 ;  /* 0x0000000010147229 */ /* 0x002fe20000000014 */
[----:B---3--:R-:W3:Y:S01]  /*0280*/  LDG.E.128 R16, desc[UR4][R26.64+0x10] ;  /* 0x000010041a107981 */ /* 0x008ee2000c1e1d00 */
[----:B-----5:R-:W-:Y:S01]  /*0290*/  FADD R29, R8, R9 ;  /* 0x00000009081d7221 */ /* 0x020fe20000000000 */
[----:B------:R-:W-:-:S05]  /*02a0*/  FADD R6, R6, R5 ;  /* 0x0000000506067221 */ /* 0x000fca0000000000 */
[----:B0-----:R-:W-:Y:S02]  /*02b0*/  DADD R8, R20, R22 ;  /* 0x0000000014087229 */ /* 0x001fe40000000016 */
[----:B------:R-:W4:Y:S01]  /*02c0*/  LDG.E.128 R20, desc[UR4][R26.64+0x20] ;  /* 0x000020041a147981 */ /* 0x000f22000c1e1d00 */
[----:B------:R-:W-:Y:S01]  /*02d0*/  FADD R10, R10, R29 ;  /* 0x0000001d0a0a7221 */ /* 0x000fe20000000000 */
[----:B------:R-:W-:Y:S02]  /*02e0*/  FADD R29, R7, R6 ;  /* 0x00000006071d7221 */ /* 0x000fe40000000000 */
[----:B------:R0:W5:Y:S01]  /*02f0*/  LDG.E.128 R4, desc[UR4][R26.64+0x30] ;  /* 0x000030041a047981 */ /* 0x000162000c1e1d00 */
[----:B------:R-:W-:Y:S02]  /*0300*/  FADD R28, R11, R10 ;  /* 0x0000000a0b1c7221 */ /* 0x000fe40000000000 */
[----:B------:R-:W1:Y:S02]  /*0310*/  F2F.F64.F32 R10, R29 ;  /* 0x0000001d000a7310 */ /* 0x000e640000201800 */
[----:B-1----:R-:W-:Y:S01]  /*0320*/  DADD R8, R8, R10 ;  /* 0x0000000008087229 */ /* 0x002fe2000000000a */
[----:B------:R-:W-:-:S04]  /*0330*/  IADD3 R24, PT, PT, R24, 0x8, RZ ;  /* 0x0000000818187810 */ /* 0x000fc80007ffe0ff */
[----:B------:R-:W-:Y:S02]  /*0340*/  ISETP.NE.AND P1, PT, R24, RZ, PT ;  /* 0x000000ff1800720c */ /* 0x000fe40003f25270 */
[----:B0-----:R-:W-:Y:S02]  /*0350*/  IADD3 R26, P2, PT, R26, 0x80, RZ ;  /* 0x000000801a1a7810 */ /* 0x001fe40007f5e0ff */
[----:B------:R-:W-:Y:S02]  /*0360*/  IADD3 R2, PT, PT, R2, 0x8, RZ ;  /* 0x0000000802027810 */ /* 0x000fe40007ffe0ff */
[----:B------:R-:W-:Y:S01]  /*0370*/  IADD3.X R27, PT, PT, RZ, R27, RZ, P2, !PT ;  /* 0x0000001bff1b7210 */ /* 0x000fe200017fe4ff */
[----:B--2---:R-:W-:-:S04]  /*0380*/  FADD R13, R12, R13 ;  /* 0x0000000d0c0d7221 */ /* 0x004fc80000000000 */
[----:B------:R-:W-:Y:S02]  /*0390*/  FADD R14, R14, R13 ;  /* 0x0000000d0e0e7221 */ /* 0x000fe40000000000 */
[----:B------:R-:W0:Y:S02]  /*03a0*/  F2F.F64.F32 R12, R28 ;  /* 0x0000001c000c7310 */ /* 0x000e240000201800 */
[----:B------:R-:W-:-:S06]  /*03b0*/  FADD R15, R15, R14 ;  /* 0x0000000e0f0f7221 */ /* 0x000fcc0000000000 */
[----:B------:R-:W1:Y:S01]  /*03c0*/  F2F.F64.F32 R10, R15 ;  /* 0x0000000f000a7310 */ /* 0x000e620000201800 */
[----:B---3--:R-:W-:-:S04]  /*03d0*/  FADD R17, R16, R17 ;  /* 0x0000001110117221 */ /* 0x008fc80000000000 */
[----:B------:R-:W-:Y:S01]  /*03e0*/  FADD R18, R18, R17 ;  /* 0x0000001112127221 */ /* 0x000fe20000000000 */
[----:B0-----:R-:W-:Y:S01]  /*03f0*/  DADD R8, R8, R12 ;  /* 0x0000000008087229 */ /* 0x001fe2000000000c */
[----:B----4-:R-:W-:Y:S02]  /*0400*/  FADD R21, R20, R21 ;  /* 0x0000001514157221 */ /* 0x010fe40000000000 */
[----:B------:R-:W-:Y:S02]  /*0410*/  FADD R18, R19, R18 ;  /* 0x0000001213127221 */ /* 0x000fe40000000000 */
[----:B------:R-:W-:Y:S02]  /*0420*/  FADD R22, R22, R21 ;  /* 0x0000001516167221 */ /* 0x000fe40000000000 */
[----:B------:R-:W0:Y:S01]  /*0430*/  F2F.F64.F32 R12, R18 ;  /* 0x00000012000c7310 */ /* 0x000e220000201800 */
[----:B-----5:R-:W-:Y:S01]  /*0440*/  FADD R5, R4, R5 ;  /* 0x0000000504057221 */ /* 0x020fe20000000000 */
[----:B------:R-:W-:Y:S01]  /*0450*/  FADD R22, R23, R22 ;  /* 0x0000001617167221 */ /* 0x000fe20000000000 */
[----:B-1----:R-:W-:-:S02]  /*0460*/  DADD R8, R8, R10 ;  /* 0x0000000008087229 */ /* 0x002fc4000000000a */
[----:B------:R-:W-:-:S03]  /*0470*/  FADD R6, R6, R5 ;  /* 0x0000000506067221 */ /* 0x000fc60000000000 */
[----:B------:R-:W1:Y:S01]  /*0480*/  F2F.F64.F32 R4, R22 ;  /* 0x0000001600047310 */ /* 0x000e620000201800 */
[----:B------:R-:W-:Y:S02]  /*0490*/  FADD R6, R7, R6 ;  /* 0x0000000607067221 */ /* 0x000fe40000000000 */
[----:B0-----:R-:W-:-:S05]  /*04a0*/  DADD R8, R8, R12 ;  /* 0x0000000008087229 */ /* 0x001fca000000000c */
[----:B------:R-:W0:Y:S03]  /*04b0*/  F2F.F64.F32 R20, R6 ;  /* 0x0000000600147310 */ /* 0x000e260000201800 */
[----:B-1----:R-:W-:-:S08]  /*04c0*/  DADD R4, R8, R4 ;  /* 0x0000000008047229 */ /* 0x002fd00000000004 */
[----:B0-----:R-:W-:Y:S01]  /*04d0*/  DADD R20, R4, R20 ;  /* 0x0000000004147229 */ /* 0x001fe20000000014 */
[----:B------:R-:W-:Y:S10]  /*04e0*/  @P1 BRA `(.L_x_3) ;  /* 0xfffffffc00281947 */ /* 0x000ff4000383ffff */
.L_x_2:
[----:B------:R-:W-:Y:S05]  /*04f0*/  @!P0 BRA `(.L_x_4) ;  /* 0x0000000000e88947 */ /* 0x000fea0003800000 */
[----:B------:R-:W-:Y:S02]  /*0500*/  ISETP.GE.U32.AND P0, PT, R25, 0x4, PT ;  /* 0x000000041900780c */ /* 0x000fe40003f06070 */
[----:B------:R-:W-:-:S04]  /*0510*/  LOP3.LUT R22, R0, 0x3, RZ, 0xc0, !PT ;  /* 0x0000000300167812 */ /* 0x000fc800078ec0ff */
[----:B------:R-:W-:-:S07]  /*0520*/  ISETP.NE.AND P1, PT, R22, RZ, PT ;  /* 0x000000ff1600720c */ /* 0x000fce0003f25270 */
[----:B------:R-:W-:Y:S06]  /*0530*/  @!P0 BRA `(.L_x_5) ;  /* 0x00000000006c8947 */ /* 0x000fec0003800000 */
[----:B------:R-:W3:Y:S02]  /*0540*/  LDC.64 R4, c[0x0][0x380] ;  /* 0x0000e000ff047b82 */ /* 0x000ee40000000a00 */
[----:B---3--:R-:W-:-:S05]  /*0550*/  IMAD.WIDE.U32 R24, R2, 0x10, R4 ;  /* 0x0000001002187825 */ /* 0x008fca00078e0004 */
[----:B--2---:R-:W2:Y:S04]  /*0560*/  LDG.E.128 R4, desc[UR4][R24.64] ;  /* 0x0000000418047981 */ /* 0x004ea8000c1e1d00 */
[----:B------:R-:W3:Y:S04]  /*0570*/  LDG.E.128 R8, desc[UR4][R24.64+0x10] ;  /* 0x0000100418087981 */ /* 0x000ee8000c1e1d00 */
[----:B------:R-:W4:Y:S04]  /*0580*/  LDG.E.128 R12, desc[UR4][R24.64+0x20] ;  /* 0x00002004180c7981 */ /* 0x000f28000c1e1d00 */
[----:B------:R-:W5:Y:S01]  /*0590*/  LDG.E.128 R16, desc[UR4][R24.64+0x30] ;  /* 0x0000300418107981 */ /* 0x000f62000c1e1d00 */
[----:B------:R-:W-:Y:S01]  /*05a0*/  IADD3 R2, PT, PT, R2, 0x4, RZ ;  /* 0x0000000402027810 */ /* 0x000fe20007ffe0ff */
[----:B--2---:R-:W-:-:S04]  /*05b0*/  FADD R5, R4, R5 ;  /* 0x0000000504057221 */ /* 0x004fc80000000000 */
[----:B------:R-:W-:Y:S01]  /*05c0*/  FADD R6, R6, R5 ;  /* 0x0000000506067221 */ /* 0x000fe20000000000 */
[----:B---3--:R-:W-:-:S03]  /*05d0*/  FADD R9, R8, R9 ;  /* 0x0000000908097221 */ /* 0x008fc60000000000 */
[----:B------:R-:W-:Y:S01]  /*05e0*/  FADD R23, R7, R6 ;  /* 0x0000000607177221 */ /* 0x000fe20000000000 */
[----:B------:R-:W-:Y:S01]  /*05f0*/  FADD R10, R10, R9 ;  /* 0x000000090a0a7221 */ /* 0x000fe20000000000 */
[----:B----4-:R-:W-:Y:S02]  /*0600*/  FADD R13, R12, R13 ;  /* 0x0000000d0c0d7221 */ /* 0x010fe40000000000 */
[----:B------:R-:W1:Y:S01]  /*0610*/  F2F.F64.F32 R4, R23 ;  /* 0x0000001700047310 */ /* 0x000e620000201800 */
[----:B------:R-:W-:Y:S01]  /*0620*/  FADD R6, R11, R10 ;  /* 0x0000000a0b067221 */ /* 0x000fe20000000000 */
[----:B------:R-:W-:Y:S01]  /*0630*/  FADD R14, R14, R13 ;  /* 0x0000000d0e0e7221 */ /* 0x000fe20000000000 */
[----:B-----5:R-:W-:-:S03]  /*0640*/  FADD R17, R16, R17 ;  /* 0x0000001110117221 */ /* 0x020fc60000000000 */
[----:B------:R-:W-:Y:S01]  /*0650*/  FADD R8, R15, R14 ;  /* 0x0000000e0f087221 */ /* 0x000fe20000000000 */
[----:B------:R-:W-:Y:S01]  /*0660*/  FADD R18, R18, R17 ;  /* 0x0000001112127221 */ /* 0x000fe20000000000 */
[----:B------:R-:W2:Y:S03]  /*0670*/  F2F.F64.F32 R6, R6 ;  /* 0x0000000600067310 */ /* 0x000ea60000201800 */
[----:B------:R-:W-:Y:S01]  /*0680*/  FADD R18, R19, R18 ;  /* 0x0000001213127221 */ /* 0x000fe20000000000 */
[----:B-1----:R-:W-:-:S04]  /*0690*/  DADD R4, R20, R4 ;  /* 0x0000000014047229 */ /* 0x002fc80000000004 */
[----:B------:R-:W1:Y:S04]  /*06a0*/  F2F.F64.F32 R8, R8 ;  /* 0x0000000800087310 */ /* 0x000e680000201800 */
[----:B--2---:R-:W-:-:S04]  /*06b0*/  DADD R4, R4, R6 ;  /* 0x0000000004047229 */ /* 0x004fc80000000006 */
[----:B------:R-:W2:Y:S04]  /*06c0*/  F2F.F64.F32 R20, R18 ;  /* 0x0000001200147310 */ /* 0x000ea80000201800 */
[----:B-1----:R-:W-:-:S08]  /*06d0*/  DADD R4, R4, R8 ;  /* 0x0000000004047229 */ /* 0x002fd00000000008 */
[----:B--2---:R-:W-:-:S11]  /*06e0*/  DADD R20, R4, R20 ;  /* 0x0000000004147229 */ /* 0x004fd60000000014 */
.L_x_5:
[----:B------:R-:W-:Y:S05]  /*06f0*/  @!P1 BRA `(.L_x_4) ;  /* 0x0000000000689947 */ /* 0x000fea0003800000 */
[----:B------:R-:W-:Y:S02]  /*0700*/  ISETP.NE.AND P0, PT, R22, 0x1, PT ;  /* 0x000000011600780c */ /* 0x000fe40003f05270 */
[----:B------:R-:W-:-:S04]  /*0710*/  LOP3.LUT R0, R0, 0x1, RZ, 0xc0, !PT ;  /* 0x0000000100007812 */ /* 0x000fc800078ec0ff */
[----:B------:R-:W-:-:S07]  /*0720*/  ISETP.NE.U32.AND P1, PT, R0, 0x1, PT ;  /* 0x000000010000780c */ /* 0x000fce0003f25070 */
[----:B------:R-:W3:Y:S08]  /*0730*/  @P0 LDC.64 R4, c[0x0][0x380] ;  /* 0x0000e000ff040b82 */ /* 0x000ef00000000a00 */
[----:B------:R-:W4:Y:S01]  /*0740*/  @!P1 LDC.64 R12, c[0x0][0x380] ;  /* 0x0000e000ff0c9b82 */ /* 0x000f220000000a00 */
[C---:B---3--:R-:W-:Y:S01]  /*0750*/  @P0 IMAD.WIDE.U32 R16, R2.reuse, 0x10, R4 ;  /* 0x0000001002100825 */ /* 0x048fe200078e0004 */
[----:B------:R-:W-:-:S04]  /*0760*/  @P0 IADD3 R2, PT, PT, R2, 0x2, RZ ;  /* 0x0000000202020810 */ /* 0x000fc80007ffe0ff */
[----:B--2---:R-:W2:Y:S04]  /*0770*/  @P0 LDG.E.128 R8, desc[UR4][R16.64] ;  /* 0x0000000410080981 */ /* 0x004ea8000c1e1d00 */
[----:B------:R-:W3:Y:S01]  /*0780*/  @P0 LDG.E.128 R4, desc[UR4][R16.64+0x10] ;  /* 0x0000100410040981 */ /* 0x000ee2000c1e1d00 */
[----:B----4-:R-:W-:-:S06]  /*0790*/  @!P1 IMAD.WIDE.U32 R12, R2, 0x10, R12 ;  /* 0x00000010020c9825 */ /* 0x010fcc00078e000c */
[----:B------:R-:W4:Y:S01]  /*07a0*/  @!P1 LDG.E.128 R12, desc[UR4][R12.64] ;  /* 0x000000040c0c9981 */ /* 0x000f22000c1e1d00 */
[----:B--2---:R-:W-:-:S04]  /*07b0*/  @P0 FADD R9, R8, R9 ;  /* 0x0000000908090221 */ /* 0x004fc80000000000 */
[----:B------:R-:W-:Y:S01]  /*07c0*/  @P0 FADD R10, R10, R9 ;  /* 0x000000090a0a0221 */ /* 0x000fe20000000000 */
[----:B---3--:R-:W-:-:S03]  /*07d0*/  @P0 FADD R5, R4, R5 ;  /* 0x0000000504050221 */ /* 0x008fc60000000000 */
[----:B------:R-:W-:Y:S01]  /*07e0*/  @P0 FADD R10, R11, R10 ;  /* 0x0000000a0b0a0221 */ /* 0x000fe20000000000 */
[----:B------:R-:W-:Y:S01]  /*07f0*/  @P0 FADD R6, R6, R5 ;  /* 0x0000000506060221 */ /* 0x000fe20000000000 */
[----:B----4-:R-:W-:Y:S02]  /*0800*/  @!P1 FADD R9, R12, R13 ;  /* 0x0000000d0c099221 */ /* 0x010fe40000000000 */
[----:B------:R-:W1:Y:S01]  /*0810*/  @P0 F2F.F64.F32 R4, R10 ;  /* 0x0000000a00040310 */ /* 0x000e620000201800 */
[----:B------:R-:W-:Y:S01]  /*0820*/  @P0 FADD R8, R7, R6 ;  /* 0x0000000607080221 */ /* 0x000fe20000000000 */
[----:B------:R-:W-:-:S04]  /*0830*/  @!P1 FADD R14, R14, R9 ;  /* 0x000000090e0e9221 */ /* 0x000fc80000000000 */
[----:B------:R-:W-:Y:S02]  /*0840*/  @!P1 FADD R14, R15, R14 ;  /* 0x0000000e0f0e9221 */ /* 0x000fe40000000000 */
[----:B------:R-:W2:Y:S01]  /*0850*/  @P0 F2F.F64.F32 R8, R8 ;  /* 0x0000000800080310 */ /* 0x000ea20000201800 */
[----:B-1----:R-:W-:-:S07]  /*0860*/  @P0 DADD R6, R20, R4 ;  /* 0x0000000014060229 */ /* 0x002fce0000000004 */
[----:B------:R-:W1:Y:S01]  /*0870*/  @!P1 F2F.F64.F32 R4, R14 ;  /* 0x0000000e00049310 */ /* 0x000e620000201800 */
[----:B--2---:R-:W-:-:S08]  /*0880*/  @P0 DADD R20, R6, R8 ;  /* 0x0000000006140229 */ /* 0x004fd00000000008 */
[----:B-1----:R-:W-:-:S11]  /*0890*/  @!P1 DADD R20, R20, R4 ;  /* 0x0000000014149229 */ /* 0x002fd60000000004 */
.L_x_4:
[----:B-1----:R1:W-:Y:S02]  /*08a0*/  STS.64 [R3], R20 ;  /* 0x0000001403007388 */ /* 0x0023e40000000a00 */
.L_x_1:
[----:B--2---:R-:W-:Y:S05]  /*08b0*/  BSYNC.RECONVERGENT B0 ;  /* 0x0000000000007941 */ /* 0x004fea0003800200 */
.L_x_0:
[----:B------:R-:W-:Y:S08]  /*08c0*/  BAR.SYNC.DEFER_BLOCKING 0x0 ;  /* 0x0000000000007b1d */ /* 0x000ff00000010000 */
[----:B------:R-:W-:Y:S06]  /*08d0*/  BAR.SYNC.DEFER_BLOCKING 0x0 ;  /* 0x0000000000007b1d */ /* 0x000fec0000010000 */
[----:B------:R-:W-:Y:S05]  /*08e0*/  EXIT ;  /* 0x000000000000794d */ /* 0x000fea0003800000 */
.L_x_6:
[----:B------:R-:W-:-:S00]  /*08f0*/  BRA `(.L_x_6) ;  /* 0xfffffffc00fc7947 */ /* 0x000fc0000383ffff */
[----:B------:R-:W-:-:S00]  /*0900*/  NOP ;  /* 0x0000000000007918 */ /* 0x000fc00000000000 */
[----:B------:R-:W-:-:S00]  /*0910*/  NOP ;  /* 0x0000000000007918 */ /* 0x000fc00000000000 */
[----:B------:R-:W-:-:S00]  /*0920*/  NOP ;  /* 0x0000000000007918 */ /* 0x000fc00000000000 */
[----:B------:R-:W-:-:S00]  /*0930*/  NOP ;  /* 0x0000000000007918 */ /* 0x000fc00000000000 */
[----:B------:R-:W-:-:S00]  /*0940*/  NOP ;  /* 0x0000000000007918 */ /* 0x000fc00000000000 */
[----:B------:R-:W-:-:S00]  /*0950*/  NOP ;  /* 0x0000000000007918 */ /* 0x000fc00000000000 */
[----:B------:R-:W-:-:S00]  /*0960*/  NOP ;  /* 0x0000000000007918 */ /* 0x000fc00000000000 */
[----:B------:R-:W-:-:S00]  /*0970*/  NOP ;  /* 0x0000000000007918 */ /* 0x000fc00000000000 */
.L_x_16:


//--------------------- .text._Z9float_sumPfi     --------------------------
	.section	.text._Z9float_sumPfi,"ax",@progbits
	.align	128
        .global         _Z9float_sumPfi
        .type           _Z9float_sumPfi,@function
        .size           _Z9float_sumPfi,(.L_x_17 - _Z9float_sumPfi)
        .other          _Z9float_sumPfi,@"STO_CUDA_ENTRY STV_DEFAULT"
_Z9float_sumPfi:
.text._Z9float_sumPfi:
[----:B------:R-:W-:Y:S01]  /*0000*/  LDC R1, c[0x0][0x37c] ;  /* 0x0000df00ff017b82 */ /* 0x000fe20000000800 */
[----:B------:R-:W0:Y:S01]  /*0010*/  S2R R0, SR_TID.X ;  /* 0x0000000000007919 */ /* 0x000e220000002100 */
[----:B------:R-:W0:Y:S01]  /*0020*/  LDCU UR7, c[0x0][0x388] ;  /* 0x00007100ff0777ac */ /* 0x000e220008000800 */
[----:B------:R-:W-:Y:S01]  /*0030*/  BSSY.RECONVERGENT B0, `(.L_x_7) ;  /* 0x000008f000007945 */ /* 0x000fe20003800200 */
[----:B0-----:R-:W-:-:S05]  /*0040*/  IMAD R2, R0, UR7, RZ ;  /* 0x0000000700027c24 */ /* 0x001fca000f8e02ff */
[----:B------:R-:W-:-:S04]  /*0050*/  IADD3 R3, PT, PT, R2, UR7, RZ ;  /* 0x0000000702037c10 */ /* 0x000fc8000fffe0ff */
[----:B------:R-:W-:-:S13]  /*0060*/  ISETP.GE.U32.AND P0, PT, R2, R3, PT ;  /* 0x000000030200720c */ /* 0x000fda0003f06070 */
[----:B------:R-:W-:Y:S05]  /*0070*/  @P0 BRA `(.L_x_8) ;  /* 0x0000000800280947 */ /* 0x000fea0003800000 */
[----:B------:R-:W0:Y:S01]  /*0080*/  S2UR UR5, SR_CgaCtaId ;  /* 0x00000000000579c3 */ /* 0x000e220000008800 */
[----:B------:R-:W-:Y:S01]  /*0090*/  UMOV UR4, 0x400 ;  /* 0x0000040000047882 */ /* 0x000fe20000000000 */
[----:B------:R-:W1:Y:S01]  /*00a0*/  LDCU.64 UR8, c[0x0][0x358] ;  /* 0x00006b00ff0877ac */ /* 0x000e620008000a00 */
[----:B0-----:R-:W-:Y:S02]  /*00b0*/  ULEA UR4, UR5, UR4, 0x18 ;  /* 0x0000000405047291 */ /* 0x001fe4000f8ec0ff */
[----:B------:R-:W-:-:S04]  /*00c0*/  ULOP3.LUT UR5, UR7, 0xf, URZ, 0xc0, !UPT ;  /* 0x0000000f07057892 */ /* 0x000fc8000f8ec0ff */
[----:B------:R-:W-:Y:S01]  /*00d0*/  LEA R0, R0, UR4, 0x3 ;  /* 0x0000000400007c11 */ /* 0x000fe2000f8e18ff */
[----:B------:R-:W-:Y:S02]  /*00e0*/  UIADD3 UR4, UPT, UPT, UR7, -0x1, URZ ;  /* 0xffffffff07047890 */ /* 0x000fe4000fffe0ff */
[----:B------:R-:W-:Y:S02]  /*00f0*/  UISETP.NE.AND UP0, UPT, UR5, URZ, UPT ;  /* 0x000000ff0500728c */ /* 0x000fe4000bf05270 */
[----:B------:R0:W2:Y:S01]  /*0100*/  LDS.64 R14, [R0] ;  /* 0x00000000000e7984 */ /* 0x0000a20000000a00 */
[----:B------:R-:W-:-:S09]  /*0110*/  UISETP.GE.U32.AND UP1, UPT, UR4, 0xf, UPT ;  /* 0x0000000f0400788c */ /* 0x000fd2000bf26070 */
[----:B01----:R-:W-:Y:S05]  /*0120*/  BRA.U !UP1, `(.L_x_9) ;  /* 0x0000000109f07547 */ /* 0x003fea000b800000 */
[----:B------:R-:W0:Y:S01]  /*0130*/  LDC.64 R4, c[0x0][0x380] ;  /* 0x0000e000ff047b82 */ /* 0x000e220000000a00 */
[----:B------:R-:W-:-:S04]  /*0140*/  ULOP3.LUT UR4, UR7, 0xfffffff0, URZ, 0xc0, !UPT ;  /* 0xfffffff007047892 */ /* 0x000fc8000f8ec0ff */
[----:B------:R-:W-:Y:S01]  /*0150*/  UIADD3 UR4, UPT, UPT, -UR4, URZ, URZ ;  /* 0x000000ff04047290 */ /* 0x000fe2000fffe1ff */
[----:B0-----:R-:W-:-:S03]  /*0160*/  IMAD.WIDE.U32 R4, R2, 0x4, R4 ;  /* 0x0000000402047825 */ /* 0x001fc600078e0004 */
[----:B------:R-:W-:-:S04]  /*0170*/  IADD3 R12, P0, PT, R4, 0x20, RZ ;  /* 0x00000020040c7810 */ /* 0x000fc80007f1e0ff */
[----:B------:R-:W-:-:S09]  /*0180*/  IADD3.X R13, PT, PT, RZ, R5, RZ, P0, !PT ;  /* 0x00000005ff0d7210 */ /* 0x000fd200007fe4ff */
.L_x_10:
[----:B------:R-:W3:Y:S04]  /*0190*/  LDG.E R24, desc[UR8][R12.64+-0x20] ;  /* 0xffffe0080c187981 */ /* 0x000ee8000c1e1900 */
[----:B------:R-:W4:Y:S04]  /*01a0*/  LDG.E R25, desc[UR8][R12.64+-0x1c] ;  /* 0xffffe4080c197981 */ /* 0x000f28000c1e1900 */
[----:B------:R-:W5:Y:S04]  /*01b0*/  LDG.E R26, desc[UR8][R12.64+-0x18] ;  /* 0xffffe8080c1a7981 */ /* 0x000f68000c1e1900 */
        /* <DEDUP_REMOVED lines=12> */
[----:B------:R0:W5:Y:S01]  /*0280*/  LDG.E R22, desc[UR8][R12.64+0x1c] ;  /* 0x00001c080c167981 */ /* 0x000162000c1e1900 */
[----:B------:R-:W-:Y:S01]  /*0290*/  UIADD3 UR4, UPT, UPT, UR4, 0x10, URZ ;  /* 0x0000001004047890 */ /* 0x000fe2000fffe0ff */
[----:B------:R-:W-:-:S03]  /*02a0*/  IADD3 R2, PT, PT, R2, 0x10, RZ ;  /* 0x0000001002027810 */ /* 0x000fc60007ffe0ff */
[----:B------:R-:W-:Y:S01]  /*02b0*/  UISETP.NE.AND UP1, UPT, UR4, URZ, UPT ;  /* 0x000000ff0400728c */ /* 0x000fe2000bf25270 */
[----:B0-----:R-:W-:-:S05]  /*02c0*/  IADD3 R12, P0, PT, R12, 0x40, RZ ;  /* 0x000000400c0c7810 */ /* 0x001fca0007f1e0ff */
[----:B------:R-:W-:Y:S01]  /*02d0*/  IMAD.X R13, RZ, RZ, R13, P0 ;  /* 0x000000ffff0d7224 */ /* 0x000fe200000e060d */
[----:B---3--:R-:W2:Y:S08]  /*02e0*/  F2F.F64.F32 R18, R24 ;  /* 0x0000001800127310 */ /* 0x008eb00000201800 */
[----:B----4-:R-:W0:Y:S01]  /*02f0*/  F2F.F64.F32 R16, R25 ;  /* 0x0000001900107310 */ /* 0x010e220000201800 */
[----:B--2---:R-:W-:-:S07]  /*0300*/  DADD R18, R18, R14 ;  /* 0x0000000012127229 */ /* 0x004fce000000000e */
[----:B-----5:R-:W1:Y:S01]  /*0310*/  F2F.F64.F32 R14, R26 ;  /* 0x0000001a000e7310 */ /* 0x020e620000201800 */
[----:B0-----:R-:W-:-:S07]  /*0320*/  DADD R16, R18, R16 ;  /* 0x0000000012107229 */ /* 0x001fce0000000010 */
[----:B------:R-:W0:Y:S01]  /*0330*/  F2F.F64.F32 R18, R23 ;  /* 0x0000001700127310 */ /* 0x000e220000201800 */
[----:B-1----:R-:W-:-:S07]  /*0340*/  DADD R14, R16, R14 ;  /* 0x00000000100e7229 */ /* 0x002fce000000000e */
[----:B------:R-:W1:Y:S01]  /*0350*/  F2F.F64.F32 R16, R3 ;  /* 0x0000000300107310 */ /* 0x000e620000201800 */
[----:B0-----:R-:W-:-:S07]  /*0360*/  DADD R14, R14, R18 ;  /* 0x000000000e0e7229 */ /* 0x001fce0000000012 */
[----:B------:R-:W0:Y:S01]  /*0370*/  F2F.F64.F32 R18, R4 ;  /* 0x0000000400127310 */ /* 0x000e220000201800 */
[----:B-1----:R-:W-:-:S07]  /*0380*/  DADD R14, R14, R16 ;  /* 0x000000000e0e7229 */ /* 0x002fce0000000010 */
[----:B------:R-:W1:Y:S01]  /*0390*/  F2F.F64.F32 R16, R5 ;  /* 0x0000000500107310 */ /* 0x000e620000201800 */
[----:B0-----:R-:W-:-:S07]  /*03a0*/  DADD R14, R14, R18 ;  /* 0x000000000e0e7229 */ /* 0x001fce0000000012 */
[----:B------:R-:W0:Y:S01]  /*03b0*/  F2F.F64.F32 R18, R6 ;  /* 0x0000000600127310 */ /* 0x000e220000201800 */
[----:B-1----:R-:W-:-:S07]  /*03c0*/  DADD R16, R14, R16 ;  /* 0x000000000e107229 */ /* 0x002fce0000000010 */
[----:B------:R-:W-:Y:S01]  /*03d0*/  F2F.F64.F32 R4, R11 ;  /* 0x0000000b00047310 */ /* 0x000fe20000201800 */
[----:B0-----:R-:W-:-:S07]  /*03e0*/  DADD R16, R16, R18 ;  /* 0x0000000010107229 */ /* 0x001fce0000000012 */
[----:B------:R-:W0:Y:S08]  /*03f0*/  F2F.F64.F32 R14, R7 ;  /* 0x00000007000e7310 */ /* 0x000e300000201800 */
[----:B------:R-:W1:Y:S01]  /*0400*/  F2F.F64.F32 R18, R8 ;  /* 0x0000000800127310 */ /* 0x000e620000201800 */
[----:B0-----:R-:W-:-:S07]  /*0410*/  DADD R14, R16, R14 ;  /* 0x00000000100e7229 */ /* 0x001fce000000000e */
[----:B------:R-:W-:Y:S01]  /*0420*/  F2F.F64.F32 R6, R21 ;  /* 0x0000001500067310 */ /* 0x000fe20000201800 */
[----:B-1----:R-:W-:-:S07]  /*0430*/  DADD R14, R14, R18 ;  /* 0x000000000e0e7229 */ /* 0x002fce0000000012 */
[----:B------:R-:W0:Y:S08]  /*0440*/  F2F.F64.F32 R16, R9 ;  /* 0x0000000900107310 */ /* 0x000e300000201800 */
[----:B------:R-:W1:Y:S01]  /*0450*/  F2F.F64.F32 R18, R10 ;  /* 0x0000000a00127310 */ /* 0x000e620000201800 */
[----:B0-----:R-:W-:-:S07]  /*0460*/  DADD R14, R14, R16 ;  /* 0x000000000e0e7229 */ /* 0x001fce0000000010 */
[----:B------:R-:W-:Y:S01]  /*0470*/  F2F.F64.F32 R22, R22 ;  /* 0x0000001600167310 */ /* 0x000fe20000201800 */
[----:B-1----:R-:W-:-:S07]  /*0480*/  DADD R14, R14, R18 ;  /* 0x000000000e0e7229 */ /* 0x002fce0000000012 */
[----:B------:R-:W0:Y:S01]  /*0490*/  F2F.F64.F32 R16, R20 ;  /* 0x0000001400107310 */ /* 0x000e220000201800 */
[----:B------:R-:W-:-:S08]  /*04a0*/  DADD R4, R14, R4 ;  /* 0x000000000e047229 */ /* 0x000fd00000000004 */
[----:B0-----:R-:W-:-:S08]  /*04b0*/  DADD R4, R4, R16 ;  /* 0x0000000004047229 */ /* 0x001fd00000000010 */
[----:B------:R-:W-:-:S08]  /*04c0*/  DADD R4, R4, R6 ;  /* 0x0000000004047229 */ /* 0x000fd00000000006 */
[----:B------:R-:W-:Y:S01]  /*04d0*/  DADD R14, R4, R22 ;  /* 0x00000000040e7229 */ /* 0x000fe20000000016 */
[----:B------:R-:W-:Y:S10]  /*04e0*/  BRA.U UP1, `(.L_x_10) ;  /* 0xfffffffd01287547 */ /* 0x000ff4000b83ffff */
.L_x_9:
[----:B------:R-:W-:Y:S05]  /*04f0*/  BRA.U !UP0, `(.L_x_11) ;  /* 0x0000000508047547 */ /* 0x000fea000b800000 */
[----:B------:R-:W-:Y:S02]  /*0500*/  UISETP.GE.U32.AND UP0, UPT, UR5, 0x8, UPT ;  /* 0x000000080500788c */ /* 0x000fe4000bf06070 */
[----:B------:R-:W-:-:S04]  /*0510*/  ULOP3.LUT UR6, UR7, 0x7, URZ, 0xc0, !UPT ;  /* 0x0000000707067892 */ /* 0x000fc8000f8ec0ff */
[----:B------:R-:W-:-:S03]  /*0520*/  UISETP.NE.AND UP1, UPT, UR6, URZ, UPT ;  /* 0x000000ff0600728c */ /* 0x000fc6000bf25270 */
[----:B------:R-:W-:Y:S08]  /*0530*/  BRA.U !UP0, `(.L_x_12) ;  /* 0x00000001086c7547 */ /* 0x000ff0000b800000 */
[----:B------:R-:W0:Y:S02]  /*0540*/  LDC.64 R4, c[0x0][0x380] ;  /* 0x0000e000ff047b82 */ /* 0x000e240000000a00 */
[----:B0-----:R-:W-:-:S05]  /*0550*/  IMAD.WIDE.U32 R12, R2, 0x4, R4 ;  /* 0x00000004020c7825 */ /* 0x001fca00078e0004 */
[----:B------:R-:W3:Y:S04]  /*0560*/  LDG.E R16, desc[UR8][R12.64] ;  /* 0x000000080c107981 */ /* 0x000ee8000c1e1900 */
[----:B------:R-:W4:Y:S04]  /*0570*/  LDG.E R17, desc[UR8][R12.64+0x4] ;  /* 0x000004080c117981 */ /* 0x000f28000c1e1900 */
[----:B------:R-:W5:Y:S04]  /*0580*/  LDG.E R18, desc[UR8][R12.64+0x8] ;  /* 0x000008080c127981 */ /* 0x000f68000c1e1900 */
[----:B------:R-:W5:Y:S04]  /*0590*/  LDG.E R19, desc[UR8][R12.64+0xc] ;  /* 0x00000c080c137981 */ /* 0x000f68000c1e1900 */
[----:B------:R-:W5:Y:S04]  /*05a0*/  LDG.E R20, desc[UR8][R12.64+0x10] ;  /* 0x000010080c147981 */ /* 0x000f68000c1e1900 */
[----:B------:R-:W5:Y:S04]  /*05b0*/  LDG.E R5, desc[UR8][R12.64+0x14] ;  /* 0x000014080c057981 */ /* 0x000f68000c1e1900 */
[----:B------:R-:W5:Y:S04]  /*05c0*/  LDG.E R4, desc[UR8][R12.64+0x18] ;  /* 0x000018080c047981 */ /* 0x000f68000c1e1900 */
[----:B------:R-:W5:Y:S01]  /*05d0*/  LDG.E R3, desc[UR8][R12.64+0x1c] ;  /* 0x00001c080c037981 */ /* 0x000f62000c1e1900 */
[----:B------:R-:W-:Y:S01]  /*05e0*/  VIADD R2, R2, 0x8 ;  /* 0x0000000802027836 */ /* 0x000fe20000000000 */
        /* <DEDUP_REMOVED lines=9> */
[----:B------:R-:W-:Y:S01]  /*0680*/  F2F.F64.F32 R14, R3 ;  /* 0x00000003000e7310 */ /* 0x000fe20000201800 */
[----:B-1----:R-:W-:-:S07]  /*0690*/  DADD R6, R6, R10 ;  /* 0x0000000006067229 */ /* 0x002fce000000000a */
[----:B------:R-:W0:Y:S08]  /*06a0*/  F2F.F64.F32 R8, R5 ;  /* 0x0000000500087310 */ /* 0x000e300000201800 */
[----:B------:R-:W1:Y:S01]  /*06b0*/  F2F.F64.F32 R10, R4 ;  /* 0x00000004000a7310 */ /* 0x000e620000201800 */
[----:B0-----:R-:W-:-:S08]  /*06c0*/  DADD R6, R6, R8 ;  /* 0x0000000006067229 */ /* 0x001fd00000000008 */
[----:B-1----:R-:W-:-:S08]  /*06d0*/  DADD R6, R6, R10 ;  /* 0x0000000006067229 */ /* 0x002fd0000000000a */
[----:B------:R-:W-:-:S11]  /*06e0*/  DADD R14, R6, R14 ;  /* 0x00000000060e7229 */ /* 0x000fd6000000000e */
.L_x_12:
        /* <DEDUP_REMOVED lines=10> */
[----:B------:R-:W5:Y:S01]  /*0790*/  LDG.E R12, desc[UR8][R4.64+0xc] ;  /* 0x00000c08040c7981 */ /* 0x000f62000c1e1900 */
[----:B------:R-:W-:Y:S01]  /*07a0*/  IADD3 R2, PT, PT, R2, 0x4, RZ ;  /* 0x0000000402027810 */ /* 0x000fe20007ffe0ff */
[----:B---3--:R-:W2:Y:S08]  /*07b0*/  F2F.F64.F32 R6, R3 ;  /* 0x0000000300067310 */ /* 0x008eb00000201800 */
[----:B----4-:R-:W0:Y:S01]  /*07c0*/  F2F.F64.F32 R8, R8 ;  /* 0x0000000800087310 */ /* 0x010e220000201800 */
[----:B--2---:R-:W-:-:S07]  /*07d0*/  DADD R6, R14, R6 ;  /* 0x000000000e067229 */ /* 0x004fce0000000006 */
[----:B-----5:R-:W1:Y:S01]  /*07e0*/  F2F.F64.F32 R10, R10 ;  /* 0x0000000a000a7310 */ /* 0x020e620000201800 */
[----:B0-----:R-:W-:-:S07]  /*07f0*/  DADD R6, R6, R8 ;  /* 0x0000000006067229 */ /* 0x001fce0000000008 */
[----:B------:R-:W0:Y:S01]  /*0800*/  F2F.F64.F32 R14, R12 ;  /* 0x0000000c000e7310 */ /* 0x000e220000201800 */
[----:B-1----:R-:W-:-:S08]  /*0810*/  DADD R6, R6, R10 ;  /* 0x0000000006067229 */ /* 0x002fd0000000000a */
[----:B0-----:R-:W-:-:S11]  /*0820*/  DADD R14, R6, R14 ;  /* 0x00000000060e7229 */ /* 0x001fd6000000000e */
.L_x_13:
[----:B------:R-:W-:Y:S05]  /*0830*/  BRA.U !UP1, `(.L_x_11) ;  /* 0x0000000109347547 */ /* 0x000fea000b800000 */
[----:B------:R-:W0:Y:S01]  /*0840*/  LDC.64 R4, c[0x0][0x380] ;  /* 0x0000e000ff047b82 */ /* 0x000e220000000a00 */
[----:B------:R-:W-:Y:S01]  /*0850*/  UIADD3 UR4, UPT, UPT, -UR4, URZ, URZ ;  /* 0x000000ff04047290 */ /* 0x000fe2000fffe1ff */
[----:B0-----:R-:W-:-:S04]  /*0860*/  IMAD.WIDE.U32 R2, R2, 0x4, R4 ;  /* 0x0000000402027825 */ /* 0x001fc800078e0004 */
[----:B------:R-:W-:Y:S01]  /*0870*/  IMAD.MOV.U32 R4, RZ, RZ, R2 ;  /* 0x000000ffff047224 */ /* 0x000fe200078e0002 */
[----:B------:R-:W-:-:S07]  /*0880*/  MOV R5, R3 ;  /* 0x0000000300057202 */ /* 0x000fce0000000f00 */
.L_x_14:
[----:B------:R0:W3:Y:S01]  /*0890*/  LDG.E R2, desc[UR8][R4.64] ;  /* 0x0000000804027981 */ /* 0x0000e2000c1e1900 */
[----:B------:R-:W-:-:S04]  /*08a0*/  UIADD3 UR4, UPT, UPT, UR4, 0x1, URZ ;  /* 0x0000000104047890 */ /* 0x000fc8000fffe0ff */
[----:B------:R-:W-:Y:S01]  /*08b0*/  UISETP.NE.AND UP0, UPT, UR4, URZ, UPT ;  /* 0x000000ff0400728c */ /* 0x000fe2000bf05270 */
[----:B0-----:R-:W-:-:S05]  /*08c0*/  IADD3 R4, P0, PT, R4, 0x4, RZ ;  /* 0x0000000404047810 */ /* 0x001fca0007f1e0ff */
[----:B------:R-:W-:Y:S01]  /*08d0*/  IMAD.X R5, RZ, RZ, R5, P0 ;  /* 0x000000ffff057224 */ /* 0x000fe200000e0605 */
[----:B---3--:R-:W2:Y:S02]  /*08e0*/  F2F.F64.F32 R2, R2 ;  /* 0x0000000200027310 */ /* 0x008ea40000201800 */
[----:B--2---:R-:W-:Y:S01]  /*08f0*/  DADD R14, R2, R14 ;  /* 0x00000000020e7229 */ /* 0x004fe2000000000e */
[----:B------:R-:W-:Y:S10]  /*0900*/  BRA.U UP0, `(.L_x_14) ;  /* 0xfffffffd00e07547 */ /* 0x000ff4000b83ffff */
.L_x_11:
[----:B--2---:R0:W-:Y:S02]  /*0910*/  STS.64 [R0], R14 ;  /* 0x0000000e00007388 */ /* 0x0041e40000000a00 */
.L_x_8:
[----:B------:R-:W-:Y:S05]  /*0920*/  BSYNC.RECONVERGENT B0 ;  /* 0x0000000000007941 */ /* 0x000fea0003800200 */
.L_x_7:
[----:B------:R-:W-:Y:S08]  /*0930*/  BAR.SYNC.DEFER_BLOCKING 0x0 ;  /* 0x0000000000007b1d */ /* 0x000ff00000010000 */
[----:B------:R-:W-:Y:S06]  /*0940*/  BAR.SYNC.DEFER_BLOCKING 0x0 ;  /* 0x0000000000007b1d */ /* 0x000fec0000010000 */
[----:B------:R-:W-:Y:S05]  /*0950*/  EXIT ;  /* 0x000000000000794d */ /* 0x000fea0003800000 */
.L_x_15:
        /* <DEDUP_REMOVED lines=10> */
.L_x_17:


//--------------------- .nv.shared._Z10float4_sumPK6float4i --------------------------
	.section	.nv.shared._Z10float4_sumPK6float4i,"aw",@nobits
	.sectionflags	@""
	.align	8
.nv.shared._Z10float4_sumPK6float4i:
	.zero		1280


//--------------------- .nv.shared.reserved.0     --------------------------
	.section	.nv.shared.reserved.0,"aw",@nobits
	.weak		__nv_reservedSMEM_offset_0_alias
	.size		__nv_reservedSMEM_offset_0_alias, 0, 64
	.other		__nv_reservedSMEM_offset_0_alias,@"STO_CUDA_RESERVED_SHARED STV_DEFAULT"
__nv_reservedSMEM_offset_0_alias:
	.zero		0
	.zero		64


//--------------------- .nv.shared._Z9float_sumPfi --------------------------
	.section	.nv.shared._Z9float_sumPfi,"aw",@nobits
	.sectionflags	@""
	.align	8
.nv.shared._Z9float_sumPfi:
	.zero		1280


//--------------------- .nv.constant0._Z10float4_sumPK6float4i --------------------------
	.section	.nv.constant0._Z10float4_sumPK6float4i,"a",@progbits
	.sectionflags	@""
	.align	4
.nv.constant0._Z10float4_sumPK6float4i:
	.zero		908


//--------------------- .nv.constant0._Z9float_sumPfi --------------------------
	.section	.nv.constant0._Z9float_sumPfi,"a",@progbits
	.sectionflags	@""
	.align	4
.nv.constant0._Z9float_sumPfi:
	.zero		908


//--------------------- SYMBOLS --------------------------

	.type		.nv.reservedSmem.offset0,@object
	.size		.nv.reservedSmem.offset0,0x4
	.type		.nv.reservedSmem.cap,@object
	.size		.nv.reservedSmem.cap,0x4
